//
// Generated by NVIDIA NVVM Compiler
//
// Compiler Build ID: CL-36424714
// Cuda compilation tools, release 13.0, V13.0.88
// Based on NVVM 20.0.0
//

.version 9.0
.target sm_100
.address_size 64

	// .globl	_Z10histKernelPiS_i
// _ZZ10histKernelPiS_iE10sharedHist has been demoted

.visible .entry _Z10histKernelPiS_i(
	.param .u64 .ptr .align 1 _Z10histKernelPiS_i_param_0,
	.param .u64 .ptr .align 1 _Z10histKernelPiS_i_param_1,
	.param .u32 _Z10histKernelPiS_i_param_2
)
{
	.reg .pred 	%p<13>;
	.reg .b32 	%r<282>;
	.reg .b64 	%rd<30>;
	// demoted variable
	.shared .align 4 .b8 _ZZ10histKernelPiS_iE10sharedHist[2048];
	ld.param.u64 	%rd10, [_Z10histKernelPiS_i_param_0];
	ld.param.u64 	%rd11, [_Z10histKernelPiS_i_param_1];
	ld.param.u32 	%r32, [_Z10histKernelPiS_i_param_2];
	cvta.to.global.u64 	%rd1, %rd10;
	cvta.to.global.u64 	%rd2, %rd11;
	mov.u32 	%r281, %tid.x;
	mov.u32 	%r33, %ctaid.x;
	mov.u32 	%r2, %ntid.x;
	mad.lo.s32 	%r275, %r33, %r2, %r281;
	mov.u32 	%r34, %nctaid.x;
	mul.lo.s32 	%r4, %r2, %r34;
	shl.b32 	%r35, %r281, 2;
	and.b32  	%r36, %r35, 3968;
	mov.u32 	%r37, _ZZ10histKernelPiS_iE10sharedHist;
	add.s32 	%r5, %r37, %r36;
	and.b32  	%r38, %r35, 124;
	add.s32 	%r39, %r5, %r38;
	mov.b32 	%r40, 0;
	st.shared.u32 	[%r39], %r40;
	bar.sync 	0;
	setp.ge.s32 	%p1, %r275, %r32;
	@%p1 bra 	$L__BB0_7;
	add.s32 	%r41, %r275, %r4;
	max.s32 	%r42, %r32, %r41;
	setp.lt.s32 	%p2, %r41, %r32;
	selp.u32 	%r43, 1, 0, %p2;
	add.s32 	%r44, %r41, %r43;
	sub.s32 	%r45, %r42, %r44;
	div.u32 	%r46, %r45, %r4;
	add.s32 	%r6, %r46, %r43;
	and.b32  	%r47, %r6, 3;
	setp.eq.s32 	%p3, %r47, 3;
	@%p3 bra 	$L__BB0_4;
	add.s32 	%r48, %r6, 1;
	and.b32  	%r49, %r48, 3;
	neg.s32 	%r273, %r49;
$L__BB0_3:
	.pragma "nounroll";
	mul.wide.s32 	%rd12, %r275, 4;
	add.s64 	%rd13, %rd1, %rd12;
	ld.global.u32 	%r50, [%rd13];
	shl.b32 	%r51, %r50, 5;
	mul.hi.s32 	%r52, %r51, 703680405;
	shr.u32 	%r53, %r52, 31;
	shr.s32 	%r54, %r52, 14;
	add.s32 	%r55, %r54, %r53;
	shl.b32 	%r56, %r55, 2;
	add.s32 	%r57, %r5, %r56;
	atom.shared.add.u32 	%r58, [%r57], 1;
	add.s32 	%r275, %r275, %r4;
	add.s32 	%r273, %r273, 1;
	setp.ne.s32 	%p4, %r273, 0;
	@%p4 bra 	$L__BB0_3;
$L__BB0_4:
	setp.lt.u32 	%p5, %r6, 3;
	@%p5 bra 	$L__BB0_7;
	mul.wide.s32 	%rd16, %r4, 4;
	shl.b32 	%r95, %r4, 2;
$L__BB0_6:
	mul.wide.s32 	%rd14, %r275, 4;
	add.s64 	%rd15, %rd1, %rd14;
	ld.global.u32 	%r59, [%rd15];
	shl.b32 	%r60, %r59, 5;
	mul.hi.s32 	%r61, %r60, 703680405;
	shr.u32 	%r62, %r61, 31;
	shr.s32 	%r63, %r61, 14;
	add.s32 	%r64, %r63, %r62;
	shl.b32 	%r65, %r64, 2;
	add.s32 	%r66, %r5, %r65;
	atom.shared.add.u32 	%r67, [%r66], 1;
	add.s64 	%rd17, %rd15, %rd16;
	ld.global.u32 	%r68, [%rd17];
	shl.b32 	%r69, %r68, 5;
	mul.hi.s32 	%r70, %r69, 703680405;
	shr.u32 	%r71, %r70, 31;
	shr.s32 	%r72, %r70, 14;
	add.s32 	%r73, %r72, %r71;
	shl.b32 	%r74, %r73, 2;
	add.s32 	%r75, %r5, %r74;
	atom.shared.add.u32 	%r76, [%r75], 1;
	add.s64 	%rd18, %rd17, %rd16;
	ld.global.u32 	%r77, [%rd18];
	shl.b32 	%r78, %r77, 5;
	mul.hi.s32 	%r79, %r78, 703680405;
	shr.u32 	%r80, %r79, 31;
	shr.s32 	%r81, %r79, 14;
	add.s32 	%r82, %r81, %r80;
	shl.b32 	%r83, %r82, 2;
	add.s32 	%r84, %r5, %r83;
	atom.shared.add.u32 	%r85, [%r84], 1;
	add.s64 	%rd19, %rd18, %rd16;
	ld.global.u32 	%r86, [%rd19];
	shl.b32 	%r87, %r86, 5;
	mul.hi.s32 	%r88, %r87, 703680405;
	shr.u32 	%r89, %r88, 31;
	shr.s32 	%r90, %r88, 14;
	add.s32 	%r91, %r90, %r89;
	shl.b32 	%r92, %r91, 2;
	add.s32 	%r93, %r5, %r92;
	atom.shared.add.u32 	%r94, [%r93], 1;
	add.s32 	%r275, %r95, %r275;
	setp.lt.s32 	%p6, %r275, %r32;
	@%p6 bra 	$L__BB0_6;
$L__BB0_7:
	bar.sync 	0;
	setp.gt.u32 	%p7, %r281, 31;
	@%p7 bra 	$L__BB0_14;
	add.s32 	%r96, %r281, %r2;
	max.u32 	%r97, %r96, 32;
	setp.lt.u32 	%p8, %r96, 32;
	selp.u32 	%r98, 1, 0, %p8;
	add.s32 	%r99, %r96, %r98;
	sub.s32 	%r100, %r97, %r99;
	div.u32 	%r101, %r100, %r2;
	add.s32 	%r15, %r101, %r98;
	and.b32  	%r102, %r15, 3;
	setp.eq.s32 	%p9, %r102, 3;
	@%p9 bra 	$L__BB0_11;
	add.s32 	%r103, %r15, 1;
	and.b32  	%r104, %r103, 3;
	mul.wide.u32 	%rd20, %r281, 4;
	add.s64 	%rd29, %rd2, %rd20;
	mul.wide.u32 	%rd4, %r2, 4;
	neg.s32 	%r278, %r104;
	add.s32 	%r107, %r35, %r37;
	add.s32 	%r277, %r107, 1024;
	shl.b32 	%r18, %r2, 2;
	mad.lo.s32 	%r281, %r2, %r104, %r281;
$L__BB0_10:
	.pragma "nounroll";
	ld.shared.u32 	%r108, [%r277+-1024];
	ld.shared.u32 	%r109, [%r277+-896];
	add.s32 	%r110, %r109, %r108;
	ld.shared.u32 	%r111, [%r277+-768];
	add.s32 	%r112, %r111, %r110;
	ld.shared.u32 	%r113, [%r277+-640];
	add.s32 	%r114, %r113, %r112;
	ld.shared.u32 	%r115, [%r277+-512];
	add.s32 	%r116, %r115, %r114;
	ld.shared.u32 	%r117, [%r277+-384];
	add.s32 	%r118, %r117, %r116;
	ld.shared.u32 	%r119, [%r277+-256];
	add.s32 	%r120, %r119, %r118;
	ld.shared.u32 	%r121, [%r277+-128];
	add.s32 	%r122, %r121, %r120;
	ld.shared.u32 	%r123, [%r277];
	add.s32 	%r124, %r123, %r122;
	ld.shared.u32 	%r125, [%r277+128];
	add.s32 	%r126, %r125, %r124;
	ld.shared.u32 	%r127, [%r277+256];
	add.s32 	%r128, %r127, %r126;
	ld.shared.u32 	%r129, [%r277+384];
	add.s32 	%r130, %r129, %r128;
	ld.shared.u32 	%r131, [%r277+512];
	add.s32 	%r132, %r131, %r130;
	ld.shared.u32 	%r133, [%r277+640];
	add.s32 	%r134, %r133, %r132;
	ld.shared.u32 	%r135, [%r277+768];
	add.s32 	%r136, %r135, %r134;
	ld.shared.u32 	%r137, [%r277+896];
	add.s32 	%r138, %r137, %r136;
	atom.global.add.u32 	%r139, [%rd29], %r138;
	add.s64 	%rd29, %rd29, %rd4;
	add.s32 	%r278, %r278, 1;
	setp.ne.s32 	%p10, %r278, 0;
	add.s32 	%r277, %r277, %r18;
	@%p10 bra 	$L__BB0_10;
$L__BB0_11:
	setp.lt.u32 	%p11, %r15, 3;
	@%p11 bra 	$L__BB0_14;
	shl.b32 	%r25, %r2, 2;
	shl.b32 	%r140, %r281, 2;
	add.s32 	%r280, %r37, %r140;
	shl.b32 	%r27, %r2, 4;
	mul.wide.u32 	%rd21, %r2, 4;
	add.s64 	%rd7, %rd2, %rd21;
	mul.wide.u32 	%rd22, %r2, 8;
	add.s64 	%rd8, %rd2, %rd22;
	mul.wide.u32 	%rd23, %r2, 12;
	add.s64 	%rd9, %rd2, %rd23;
$L__BB0_13:
	mul.wide.s32 	%rd24, %r281, 4;
	add.s64 	%rd25, %rd7, %rd24;
	add.s64 	%rd26, %rd8, %rd24;
	add.s64 	%rd27, %rd9, %rd24;
	add.s64 	%rd28, %rd2, %rd24;
	ld.shared.u32 	%r142, [%r280];
	ld.shared.u32 	%r143, [%r280+128];
	add.s32 	%r144, %r143, %r142;
	ld.shared.u32 	%r145, [%r280+256];
	add.s32 	%r146, %r145, %r144;
	ld.shared.u32 	%r147, [%r280+384];
	add.s32 	%r148, %r147, %r146;
	ld.shared.u32 	%r149, [%r280+512];
	add.s32 	%r150, %r149, %r148;
	ld.shared.u32 	%r151, [%r280+640];
	add.s32 	%r152, %r151, %r150;
	ld.shared.u32 	%r153, [%r280+768];
	add.s32 	%r154, %r153, %r152;
	ld.shared.u32 	%r155, [%r280+896];
	add.s32 	%r156, %r155, %r154;
	ld.shared.u32 	%r157, [%r280+1024];
	add.s32 	%r158, %r157, %r156;
	ld.shared.u32 	%r159, [%r280+1152];
	add.s32 	%r160, %r159, %r158;
	ld.shared.u32 	%r161, [%r280+1280];
	add.s32 	%r162, %r161, %r160;
	ld.shared.u32 	%r163, [%r280+1408];
	add.s32 	%r164, %r163, %r162;
	ld.shared.u32 	%r165, [%r280+1536];
	add.s32 	%r166, %r165, %r164;
	ld.shared.u32 	%r167, [%r280+1664];
	add.s32 	%r168, %r167, %r166;
	ld.shared.u32 	%r169, [%r280+1792];
	add.s32 	%r170, %r169, %r168;
	ld.shared.u32 	%r171, [%r280+1920];
	add.s32 	%r172, %r171, %r170;
	atom.global.add.u32 	%r173, [%rd28], %r172;
	add.s32 	%r174, %r280, %r25;
	ld.shared.u32 	%r175, [%r174];
	ld.shared.u32 	%r176, [%r174+128];
	add.s32 	%r177, %r176, %r175;
	ld.shared.u32 	%r178, [%r174+256];
	add.s32 	%r179, %r178, %r177;
	ld.shared.u32 	%r180, [%r174+384];
	add.s32 	%r181, %r180, %r179;
	ld.shared.u32 	%r182, [%r174+512];
	add.s32 	%r183, %r182, %r181;
	ld.shared.u32 	%r184, [%r174+640];
	add.s32 	%r185, %r184, %r183;
	ld.shared.u32 	%r186, [%r174+768];
	add.s32 	%r187, %r186, %r185;
	ld.shared.u32 	%r188, [%r174+896];
	add.s32 	%r189, %r188, %r187;
	ld.shared.u32 	%r190, [%r174+1024];
	add.s32 	%r191, %r190, %r189;
	ld.shared.u32 	%r192, [%r174+1152];
	add.s32 	%r193, %r192, %r191;
	ld.shared.u32 	%r194, [%r174+1280];
	add.s32 	%r195, %r194, %r193;
	ld.shared.u32 	%r196, [%r174+1408];
	add.s32 	%r197, %r196, %r195;
	ld.shared.u32 	%r198, [%r174+1536];
	add.s32 	%r199, %r198, %r197;
	ld.shared.u32 	%r200, [%r174+1664];
	add.s32 	%r201, %r200, %r199;
	ld.shared.u32 	%r202, [%r174+1792];
	add.s32 	%r203, %r202, %r201;
	ld.shared.u32 	%r204, [%r174+1920];
	add.s32 	%r205, %r204, %r203;
	atom.global.add.u32 	%r206, [%rd25], %r205;
	add.s32 	%r207, %r174, %r25;
	ld.shared.u32 	%r208, [%r207];
	ld.shared.u32 	%r209, [%r207+128];
	add.s32 	%r210, %r209, %r208;
	ld.shared.u32 	%r211, [%r207+256];
	add.s32 	%r212, %r211, %r210;
	ld.shared.u32 	%r213, [%r207+384];
	add.s32 	%r214, %r213, %r212;
	ld.shared.u32 	%r215, [%r207+512];
	add.s32 	%r216, %r215, %r214;
	ld.shared.u32 	%r217, [%r207+640];
	add.s32 	%r218, %r217, %r216;
	ld.shared.u32 	%r219, [%r207+768];
	add.s32 	%r220, %r219, %r218;
	ld.shared.u32 	%r221, [%r207+896];
	add.s32 	%r222, %r221, %r220;
	ld.shared.u32 	%r223, [%r207+1024];
	add.s32 	%r224, %r223, %r222;
	ld.shared.u32 	%r225, [%r207+1152];
	add.s32 	%r226, %r225, %r224;
	ld.shared.u32 	%r227, [%r207+1280];
	add.s32 	%r228, %r227, %r226;
	ld.shared.u32 	%r229, [%r207+1408];
	add.s32 	%r230, %r229, %r228;
	ld.shared.u32 	%r231, [%r207+1536];
	add.s32 	%r232, %r231, %r230;
	ld.shared.u32 	%r233, [%r207+1664];
	add.s32 	%r234, %r233, %r232;
	ld.shared.u32 	%r235, [%r207+1792];
	add.s32 	%r236, %r235, %r234;
	ld.shared.u32 	%r237, [%r207+1920];
	add.s32 	%r238, %r237, %r236;
	atom.global.add.u32 	%r239, [%rd26], %r238;
	add.s32 	%r240, %r207, %r25;
	ld.shared.u32 	%r241, [%r240];
	ld.shared.u32 	%r242, [%r240+128];
	add.s32 	%r243, %r242, %r241;
	ld.shared.u32 	%r244, [%r240+256];
	add.s32 	%r245, %r244, %r243;
	ld.shared.u32 	%r246, [%r240+384];
	add.s32 	%r247, %r246, %r245;
	ld.shared.u32 	%r248, [%r240+512];
	add.s32 	%r249, %r248, %r247;
	ld.shared.u32 	%r250, [%r240+640];
	add.s32 	%r251, %r250, %r249;
	ld.shared.u32 	%r252, [%r240+768];
	add.s32 	%r253, %r252, %r251;
	ld.shared.u32 	%r254, [%r240+896];
	add.s32 	%r255, %r254, %r253;
	ld.shared.u32 	%r256, [%r240+1024];
	add.s32 	%r257, %r256, %r255;
	ld.shared.u32 	%r258, [%r240+1152];
	add.s32 	%r259, %r258, %r257;
	ld.shared.u32 	%r260, [%r240+1280];
	add.s32 	%r261, %r260, %r259;
	ld.shared.u32 	%r262, [%r240+1408];
	add.s32 	%r263, %r262, %r261;
	ld.shared.u32 	%r264, [%r240+1536];
	add.s32 	%r265, %r264, %r263;
	ld.shared.u32 	%r266, [%r240+1664];
	add.s32 	%r267, %r266, %r265;
	ld.shared.u32 	%r268, [%r240+1792];
	add.s32 	%r269, %r268, %r267;
	ld.shared.u32 	%r270, [%r240+1920];
	add.s32 	%r271, %r270, %r269;
	atom.global.add.u32 	%r272, [%rd27], %r271;
	add.s32 	%r281, %r281, %r25;
	add.s32 	%r280, %r280, %r27;
	setp.lt.u32 	%p12, %r281, 32;
	@%p12 bra 	$L__BB0_13;
$L__BB0_14:
	ret;

}


// ===== COMPILED SASS (sm_100) =====

	.target	sm_100

	.elftype	@"ET_EXEC"


//--------------------- .note.nv.tkinfo           --------------------------
	.section	.note.nv.tkinfo,"",@"SHT_NOTE"
	.sectionflags	@"SHF_NOTE_NV_TKINFO"
	.tkinfo
        /*0018*/ 	.word	0x00000002
        /*0030*/ 	.string	""
        /*0030*/ 	.string	"ptxas"
        /*0030*/ 	.string	"Cuda compilation tools, release 13.0, V13.0.88"
        /*0030*/ 	.string	"Build cuda_13.0.r13.0/compiler.36424714_0"
        /*0030*/ 	.string	"-arch sm_100 -m 64 "



//--------------------- .note.nv.cuinfo           --------------------------
	.section	.note.nv.cuinfo,"",@"SHT_NOTE"
	.sectionflags	@"SHF_NOTE_NV_CUINFO"
        /*0018*/ 	.short	0x0002
        /*001a*/ 	.short	0x0064
        /*001c*/ 	.short	0x0082
	.zero		2


//--------------------- .nv.info                  --------------------------
	.section	.nv.info,"",@"SHT_CUDA_INFO"
	.align	4


	//----- nvinfo : EIATTR_REGCOUNT
	.align		4
        /*0000*/ 	.byte	0x04, 0x2f
        /*0002*/ 	.short	(.L_1 - .L_0)
	.align		4
.L_0:
        /*0004*/ 	.word	index@(_Z10histKernelPiS_i)
        /*0008*/ 	.word	0x0000001f


	//----- nvinfo : EIATTR_FRAME_SIZE
	.align		4
.L_1:
        /*000c*/ 	.byte	0x04, 0x11
        /*000e*/ 	.short	(.L_3 - .L_2)
	.align		4
.L_2:
        /*0010*/ 	.word	index@(_Z10histKernelPiS_i)
        /*0014*/ 	.word	0x00000000


	//----- nvinfo : EIATTR_MIN_STACK_SIZE
	.align		4
.L_3:
        /*0018*/ 	.byte	0x04, 0x12
        /*001a*/ 	.short	(.L_5 - .L_4)
	.align		4
.L_4:
        /*001c*/ 	.word	index@(_Z10histKernelPiS_i)
        /*0020*/ 	.word	0x00000000
.L_5:


//--------------------- .nv.compat                --------------------------
	.section	.nv.compat,"",@"SHT_CUDA_COMPAT_INFO"
	.align	4
        /*0000*/ 	.byte	0x02, 0x09, 0x00, 0x00, 0x02, 0x02, 0x01, 0x00, 0x02, 0x05, 0x05, 0x00, 0x03, 0x07, 0x01, 0x01
        /*0010*/ 	.byte	0x02, 0x03, 0x00, 0x00, 0x02, 0x06, 0x01, 0x00, 0x04, 0x0b, 0x08, 0x00, 0x09, 0x00, 0x00, 0x00
        /*0020*/ 	.byte	0x00, 0x00, 0x00, 0x00


//--------------------- .nv.info._Z10histKernelPiS_i --------------------------
	.section	.nv.info._Z10histKernelPiS_i,"",@"SHT_CUDA_INFO"
	.sectionflags	@""
	.align	4


	//----- nvinfo : EIATTR_CUDA_API_VERSION
	.align		4
        /*0000*/ 	.byte	0x04, 0x37
        /*0002*/ 	.short	(.L_7 - .L_6)
.L_6:
        /*0004*/ 	.word	0x00000082


	//----- nvinfo : EIATTR_KPARAM_INFO
	.align		4
.L_7:
        /*0008*/ 	.byte	0x04, 0x17
        /*000a*/ 	.short	(.L_9 - .L_8)
.L_8:
        /*000c*/ 	.word	0x00000000
        /*0010*/ 	.short	0x0002
        /*0012*/ 	.short	0x0010
        /*0014*/ 	.byte	0x00, 0xf0, 0x11, 0x00


	//----- nvinfo : EIATTR_KPARAM_INFO
	.align		4
.L_9:
        /*0018*/ 	.byte	0x04, 0x17
        /*001a*/ 	.short	(.L_11 - .L_10)
.L_10:
        /*001c*/ 	.word	0x00000000
        /*0020*/ 	.short	0x0001
        /*0022*/ 	.short	0x0008
        /*0024*/ 	.byte	0x00, 0xf5, 0x21, 0x00


	//----- nvinfo : EIATTR_KPARAM_INFO
	.align		4
.L_11:
        /*0028*/ 	.byte	0x04, 0x17
        /*002a*/ 	.short	(.L_13 - .L_12)
.L_12:
        /*002c*/ 	.word	0x00000000
        /*0030*/ 	.short	0x0000
        /*0032*/ 	.short	0x0000
        /*0034*/ 	.byte	0x00, 0xf5, 0x21, 0x00


	//----- nvinfo : EIATTR_SPARSE_MMA_MASK
	.align		4
.L_13:
        /*0038*/ 	.byte	0x03, 0x50
        /*003a*/ 	.short	0x0000


	//----- nvinfo : EIATTR_MAXREG_COUNT
	.align		4
        /*003c*/ 	.byte	0x03, 0x1b
        /*003e*/ 	.short	0x00ff


	//----- nvinfo : EIATTR_NUM_BARRIERS
	.align		4
        /*0040*/ 	.byte	0x02, 0x4c
        /*0042*/ 	.byte	0x01
	.zero		1


	//----- nvinfo : EIATTR_MERCURY_ISA_VERSION
	.align		4
        /*0044*/ 	.byte	0x03, 0x5f
        /*0046*/ 	.short	0x0101


	//----- nvinfo : EIATTR_VRC_CTA_INIT_COUNT
	.align		4
        /*0048*/ 	.byte	0x02, 0x4a
	.zero		1
	.zero		1


	//----- nvinfo : EIATTR_EXIT_INSTR_OFFSETS
	.align		4
        /*004c*/ 	.byte	0x04, 0x1c
        /*004e*/ 	.short	(.L_15 - .L_14)


	//   ....[0]....
.L_14:
        /*0050*/ 	.word	0x000006c0


	//   ....[1]....
        /*0054*/ 	.word	0x00000b00


	//   ....[2]....
        /*0058*/ 	.word	0x00001250


	//----- nvinfo : EIATTR_CRS_STACK_SIZE
	.align		4
.L_15:
        /*005c*/ 	.byte	0x04, 0x1e
        /*005e*/ 	.short	(.L_17 - .L_16)
.L_16:
        /*0060*/ 	.word	0x00000000


	//----- nvinfo : EIATTR_CBANK_PARAM_SIZE
	.align		4
.L_17:
        /*0064*/ 	.byte	0x03, 0x19
        /*0066*/ 	.short	0x0014


	//----- nvinfo : EIATTR_PARAM_CBANK
	.align		4
        /*0068*/ 	.byte	0x04, 0x0a
        /*006a*/ 	.short	(.L_19 - .L_18)
	.align		4
.L_18:
        /*006c*/ 	.word	index@(.nv.constant0._Z10histKernelPiS_i)
        /*0070*/ 	.short	0x0380
        /*0072*/ 	.short	0x0014


	//----- nvinfo : EIATTR_SW_WAR
	.align		4
.L_19:
        /*0074*/ 	.byte	0x04, 0x36
        /*0076*/ 	.short	(.L_21 - .L_20)
.L_20:
        /*0078*/ 	.word	0x00000008
.L_21:


//--------------------- .nv.callgraph             --------------------------
	.section	.nv.callgraph,"",@"SHT_CUDA_CALLGRAPH"
	.align	4
	.sectionentsize	8
	.align		4
        /*0000*/ 	.word	0x00000000
	.align		4
        /*0004*/ 	.word	0xffffffff
	.align		4
        /*0008*/ 	.word	0x00000000
	.align		4
        /*000c*/ 	.word	0xfffffffe
	.align		4
        /*0010*/ 	.word	0x00000000
	.align		4
        /*0014*/ 	.word	0xfffffffd
	.align		4
        /*0018*/ 	.word	0x00000000
	.align		4
        /*001c*/ 	.word	0xfffffffc


//--------------------- .text._Z10histKernelPiS_i --------------------------
	.section	.text._Z10histKernelPiS_i,"ax",@progbits
	.align	128
        .global         _Z10histKernelPiS_i
        .type           _Z10histKernelPiS_i,@function
        .size           _Z10histKernelPiS_i,(.L_x_11 - _Z10histKernelPiS_i)
        .other          _Z10histKernelPiS_i,@"STO_CUDA_ENTRY STV_DEFAULT"
_Z10histKernelPiS_i:
.text._Z10histKernelPiS_i:
[----:B------:R-:W-:Y:S01]  /*0000*/  LDC R1, c[0x0][0x37c] ;  /* 0x0000df00ff017b82 */ /* 0x000fe20000000800 */
[----:B------:R-:W0:Y:S07]  /*0010*/  S2R R0, SR_TID.X ;  /* 0x0000000000007919 */ /* 0x000e2e0000002100 */
[----:B------:R-:W1:Y:S01]  /*0020*/  S2UR UR6, SR_CTAID.X ;  /* 0x00000000000679c3 */ /* 0x000e620000002500 */
[----:B------:R-:W2:Y:S01]  /*0030*/  LDCU UR8, c[0x0][0x390] ;  /* 0x00007200ff0877ac */ /* 0x000ea20008000800 */
[----:B------:R-:W-:Y:S01]  /*0040*/  MOV R7, 0x400 ;  /* 0x0000040000077802 */ /* 0x000fe20000000f00 */
[----:B------:R-:W3:Y:S01]  /*0050*/  S2R R4, SR_CgaCtaId ;  /* 0x0000000000047919 */ /* 0x000ee20000008800 */
[----:B------:R-:W-:Y:S01]  /*0060*/  BSSY.RECONVERGENT B0, `(.L_x_0) ;  /* 0x0000063000007945 */ /* 0x000fe20003800200 */
[----:B------:R-:W4:Y:S03]  /*0070*/  LDCU.64 UR4, c[0x0][0x358] ;  /* 0x00006b00ff0477ac */ /* 0x000f260008000a00 */
[----:B------:R-:W1:Y:S01]  /*0080*/  LDC R3, c[0x0][0x360] ;  /* 0x0000d800ff037b82 */ /* 0x000e620000000800 */
[----:B------:R-:W1:Y:S01]  /*0090*/  LDCU UR7, c[0x0][0x370] ;  /* 0x00006e00ff0777ac */ /* 0x000e620008000800 */
[----:B0-----:R-:W-:-:S02]  /*00a0*/  IMAD.SHL.U32 R2, R0, 0x4, RZ ;  /* 0x0000000400027824 */ /* 0x001fc400078e00ff */
[----:B-1----:R-:W-:Y:S01]  /*00b0*/  IMAD R9, R3, UR6, R0 ;  /* 0x0000000603097c24 */ /* 0x002fe2000f8e0200 */
[----:B---3--:R-:W-:Y:S02]  /*00c0*/  LEA R7, R4, R7, 0x18 ;  /* 0x0000000704077211 */ /* 0x008fe400078ec0ff */
[C---:B------:R-:W-:Y:S02]  /*00d0*/  LOP3.LUT R6, R2.reuse, 0xf80, RZ, 0xc0, !PT ;  /* 0x00000f8002067812 */ /* 0x040fe400078ec0ff */
[----:B--2---:R-:W-:Y:S02]  /*00e0*/  ISETP.GE.AND P0, PT, R9, UR8, PT ;  /* 0x0000000809007c0c */ /* 0x004fe4000bf06270 */
[----:B------:R-:W-:Y:S01]  /*00f0*/  LOP3.LUT R5, R2, 0x7c, RZ, 0xc0, !PT ;  /* 0x0000007c02057812 */ /* 0x000fe200078ec0ff */
[----:B------:R-:W-:-:S04]  /*0100*/  IMAD.IADD R6, R6, 0x1, R7 ;  /* 0x0000000106067824 */ /* 0x000fc800078e0207 */
[----:B------:R-:W-:-:S05]  /*0110*/  IMAD.IADD R5, R6, 0x1, R5 ;  /* 0x0000000106057824 */ /* 0x000fca00078e0205 */
[----:B------:R0:W-:Y:S01]  /*0120*/  STS [R5], RZ ;  /* 0x000000ff05007388 */ /* 0x0001e20000000800 */
[----:B------:R-:W-:Y:S06]  /*0130*/  BAR.SYNC.DEFER_BLOCKING 0x0 ;  /* 0x0000000000007b1d */ /* 0x000fec0000010000 */
[----:B----4-:R-:W-:Y:S05]  /*0140*/  @P0 BRA `(.L_x_1) ;  /* 0x0000000400500947 */ /* 0x010fea0003800000 */
[----:B------:R-:W-:Y:S01]  /*0150*/  IMAD R8, R3, UR7, RZ ;  /* 0x0000000703087c24 */ /* 0x000fe2000f8e02ff */
[----:B------:R-:W-:Y:S03]  /*0160*/  BSSY.RECONVERGENT B1, `(.L_x_2) ;  /* 0x000002e000017945 */ /* 0x000fe60003800200 */
[----:B------:R-:W1:Y:S01]  /*0170*/  I2F.U32.RP R13, R8 ;  /* 0x00000008000d7306 */ /* 0x000e620000209000 */
[C---:B------:R-:W-:Y:S01]  /*0180*/  IMAD.IADD R10, R8.reuse, 0x1, R9 ;  /* 0x00000001080a7824 */ /* 0x040fe200078e0209 */
[----:B------:R-:W-:Y:S01]  /*0190*/  ISETP.NE.U32.AND P2, PT, R8, RZ, PT ;  /* 0x000000ff0800720c */ /* 0x000fe20003f45070 */
[----:B------:R-:W-:-:S03]  /*01a0*/  IMAD.MOV R15, RZ, RZ, -R8 ;  /* 0x000000ffff0f7224 */ /* 0x000fc600078e0a08 */
[C---:B------:R-:W-:Y:S02]  /*01b0*/  ISETP.GE.AND P0, PT, R10.reuse, UR8, PT ;  /* 0x000000080a007c0c */ /* 0x040fe4000bf06270 */
[----:B------:R-:W-:Y:S02]  /*01c0*/  VIMNMX R11, PT, PT, R10, UR8, !PT ;  /* 0x000000080a0b7c48 */ /* 0x000fe4000ffe0100 */
[----:B------:R-:W-:-:S04]  /*01d0*/  SEL R12, RZ, 0x1, P0 ;  /* 0x00000001ff0c7807 */ /* 0x000fc80000000000 */
[----:B------:R-:W-:Y:S01]  /*01e0*/  IADD3 R11, PT, PT, R11, -R10, -R12 ;  /* 0x8000000a0b0b7210 */ /* 0x000fe20007ffe80c */
[----:B-1----:R-:W1:Y:S02]  /*01f0*/  MUFU.RCP R13, R13 ;  /* 0x0000000d000d7308 */ /* 0x002e640000001000 */
[----:B-1----:R-:W-:-:S06]  /*0200*/  VIADD R4, R13, 0xffffffe ;  /* 0x0ffffffe0d047836 */ /* 0x002fcc0000000000 */
[----:B0-----:R0:W1:Y:S02]  /*0210*/  F2I.FTZ.U32.TRUNC.NTZ R5, R4 ;  /* 0x0000000400057305 */ /* 0x001064000021f000 */
[----:B0-----:R-:W-:Y:S02]  /*0220*/  IMAD.MOV.U32 R4, RZ, RZ, RZ ;  /* 0x000000ffff047224 */ /* 0x001fe400078e00ff */
[----:B-1----:R-:W-:-:S04]  /*0230*/  IMAD R15, R15, R5, RZ ;  /* 0x000000050f0f7224 */ /* 0x002fc800078e02ff */
[----:B------:R-:W-:-:S06]  /*0240*/  IMAD.HI.U32 R14, R5, R15, R4 ;  /* 0x0000000f050e7227 */ /* 0x000fcc00078e0004 */
[----:B------:R-:W-:-:S04]  /*0250*/  IMAD.HI.U32 R13, R14, R11, RZ ;  /* 0x0000000b0e0d7227 */ /* 0x000fc800078e00ff */
[----:B------:R-:W-:-:S04]  /*0260*/  IMAD.MOV R4, RZ, RZ, -R13 ;  /* 0x000000ffff047224 */ /* 0x000fc800078e0a0d */
[----:B------:R-:W-:Y:S02]  /*0270*/  IMAD R11, R8, R4, R11 ;  /* 0x00000004080b7224 */ /* 0x000fe400078e020b */
[----:B------:R-:W0:Y:S03]  /*0280*/  LDC.64 R4, c[0x0][0x380] ;  /* 0x0000e000ff047b82 */ /* 0x000e260000000a00 */
[----:B------:R-:W-:-:S13]  /*0290*/  ISETP.GE.U32.AND P0, PT, R11, R8, PT ;  /* 0x000000080b00720c */ /* 0x000fda0003f06070 */
[----:B------:R-:W-:Y:S02]  /*02a0*/  @P0 IMAD.IADD R11, R11, 0x1, -R8 ;  /* 0x000000010b0b0824 */ /* 0x000fe400078e0a08 */
[----:B------:R-:W-:-:S03]  /*02b0*/  @P0 VIADD R13, R13, 0x1 ;  /* 0x000000010d0d0836 */ /* 0x000fc60000000000 */
[----:B------:R-:W-:-:S13]  /*02c0*/  ISETP.GE.U32.AND P1, PT, R11, R8, PT ;  /* 0x000000080b00720c */ /* 0x000fda0003f26070 */
[----:B------:R-:W-:Y:S01]  /*02d0*/  @P1 VIADD R13, R13, 0x1 ;  /* 0x000000010d0d1836 */ /* 0x000fe20000000000 */
[----:B------:R-:W-:-:S05]  /*02e0*/  @!P2 LOP3.LUT R13, RZ, R8, RZ, 0x33, !PT ;  /* 0x00000008ff0da212 */ /* 0x000fca00078e33ff */
[----:B------:R-:W-:-:S05]  /*02f0*/  IMAD.IADD R12, R12, 0x1, R13 ;  /* 0x000000010c0c7824 */ /* 0x000fca00078e020d */
[C---:B------:R-:W-:Y:S02]  /*0300*/  LOP3.LUT R10, R12.reuse, 0x3, RZ, 0xc0, !PT ;  /* 0x000000030c0a7812 */ /* 0x040fe400078ec0ff */
[----:B------:R-:W-:Y:S02]  /*0310*/  ISETP.GE.U32.AND P1, PT, R12, 0x3, PT ;  /* 0x000000030c00780c */ /* 0x000fe40003f26070 */
[----:B------:R-:W-:-:S13]  /*0320*/  ISETP.NE.AND P0, PT, R10, 0x3, PT ;  /* 0x000000030a00780c */ /* 0x000fda0003f05270 */
[----:B0-----:R-:W-:Y:S05]  /*0330*/  @!P0 BRA `(.L_x_3) ;  /* 0x0000000000408947 */ /* 0x001fea0003800000 */
[----:B------:R-:W0:Y:S01]  /*0340*/  LDC.64 R10, c[0x0][0x380] ;  /* 0x0000e000ff0a7b82 */ /* 0x000e220000000a00 */
[----:B------:R-:W-:-:S05]  /*0350*/  VIADD R12, R12, 0x1 ;  /* 0x000000010c0c7836 */ /* 0x000fca0000000000 */
[----:B------:R-:W-:-:S05]  /*0360*/  LOP3.LUT R12, R12, 0x3, RZ, 0xc0, !PT ;  /* 0x000000030c0c7812 */ /* 0x000fca00078ec0ff */
[----:B------:R-:W-:-:S07]  /*0370*/  IMAD.MOV R14, RZ, RZ, -R12 ;  /* 0x000000ffff0e7224 */ /* 0x000fce00078e0a0c */
.L_x_4:
[----:B0-----:R-:W-:-:S06]  /*0380*/  IMAD.WIDE R12, R9, 0x4, R10 ;  /* 0x00000004090c7825 */ /* 0x001fcc00078e020a */
[----:B------:R-:W2:Y:S01]  /*0390*/  LDG.E R12, desc[UR4][R12.64] ;  /* 0x000000040c0c7981 */ /* 0x000ea2000c1e1900 */
[----:B------:R-:W-:Y:S02]  /*03a0*/  VIADD R14, R14, 0x1 ;  /* 0x000000010e0e7836 */ /* 0x000fe40000000000 */
[----:B------:R-:W-:-:S03]  /*03b0*/  IMAD.IADD R9, R8, 0x1, R9 ;  /* 0x0000000108097824 */ /* 0x000fc600078e0209 */
[----:B------:R-:W-:Y:S01]  /*03c0*/  ISETP.NE.AND P0, PT, R14, RZ, PT ;  /* 0x000000ff0e00720c */ /* 0x000fe20003f05270 */
[----:B-12---:R-:W-:-:S04]  /*03d0*/  IMAD.SHL.U32 R15, R12, 0x20, RZ ;  /* 0x000000200c0f7824 */ /* 0x006fc800078e00ff */
[----:B------:R-:W-:-:S05]  /*03e0*/  IMAD.HI R15, R15, 0x29f14f95, RZ ;  /* 0x29f14f950f0f7827 */ /* 0x000fca00078e02ff */
[----:B------:R-:W-:-:S04]  /*03f0*/  SHF.R.U32.HI R16, RZ, 0x1f, R15 ;  /* 0x0000001fff107819 */ /* 0x000fc8000001160f */
[----:B------:R-:W-:-:S05]  /*0400*/  LEA.HI.SX32 R15, R15, R16, 0x12 ;  /* 0x000000100f0f7211 */ /* 0x000fca00078f92ff */
[----:B------:R-:W-:-:S05]  /*0410*/  IMAD R15, R15, 0x4, R6 ;  /* 0x000000040f0f7824 */ /* 0x000fca00078e0206 */
[----:B------:R1:W-:Y:S01]  /*0420*/  ATOMS.POPC.INC.32 RZ, [R15+URZ] ;  /* 0x000000000fff7f8c */ /* 0x0003e2000d8000ff */
[----:B------:R-:W-:Y:S05]  /*0430*/  @P0 BRA `(.L_x_4) ;  /* 0xfffffffc00d00947 */ /* 0x000fea000383ffff */
.L_x_3:
[----:B------:R-:W-:Y:S05]  /*0440*/  BSYNC.RECONVERGENT B1 ;  /* 0x0000000000017941 */ /* 0x000fea0003800200 */
.L_x_2:
[----:B------:R-:W-:Y:S05]  /*0450*/  @!P1 BRA `(.L_x_1) ;  /* 0x00000000008c9947 */ /* 0x000fea0003800000 */
.L_x_5:
[----:B------:R-:W-:-:S04]  /*0460*/  IMAD.WIDE R16, R9, 0x4, R4 ;  /* 0x0000000409107825 */ /* 0x000fc800078e0204 */
[C---:B--2---:R-:W-:Y:S02]  /*0470*/  IMAD.WIDE R12, R8.reuse, 0x4, R16 ;  /* 0x00000004080c7825 */ /* 0x044fe400078e0210 */
[----:B------:R-:W2:Y:S02]  /*0480*/  LDG.E R16, desc[UR4][R16.64] ;  /* 0x0000000410107981 */ /* 0x000ea4000c1e1900 */
[C---:B-1----:R-:W-:Y:S02]  /*0490*/  IMAD.WIDE R14, R8.reuse, 0x4, R12 ;  /* 0x00000004080e7825 */ /* 0x042fe400078e020c */
[----:B------:R-:W3:Y:S02]  /*04a0*/  LDG.E R12, desc[UR4][R12.64] ;  /* 0x000000040c0c7981 */ /* 0x000ee4000c1e1900 */
[C---:B------:R-:W-:Y:S02]  /*04b0*/  IMAD.WIDE R10, R8.reuse, 0x4, R14 ;  /* 0x00000004080a7825 */ /* 0x040fe400078e020e */
[----:B------:R-:W4:Y:S04]  /*04c0*/  LDG.E R14, desc[UR4][R14.64] ;  /* 0x000000040e0e7981 */ /* 0x000f28000c1e1900 */
[----:B------:R-:W5:Y:S01]  /*04d0*/  LDG.E R10, desc[UR4][R10.64] ;  /* 0x000000040a0a7981 */ /* 0x000f62000c1e1900 */
[----:B------:R-:W-:-:S05]  /*04e0*/  IMAD R9, R8, 0x4, R9 ;  /* 0x0000000408097824 */ /* 0x000fca00078e0209 */
[----:B------:R-:W-:Y:S01]  /*04f0*/  ISETP.GE.AND P0, PT, R9, UR8, PT ;  /* 0x0000000809007c0c */ /* 0x000fe2000bf06270 */
[----:B--2---:R-:W-:Y:S02]  /*0500*/  IMAD.SHL.U32 R18, R16, 0x20, RZ ;  /* 0x0000002010127824 */ /* 0x004fe400078e00ff */
[----:B---3--:R-:W-:Y:S02]  /*0510*/  IMAD.SHL.U32 R19, R12, 0x20, RZ ;  /* 0x000000200c137824 */ /* 0x008fe400078e00ff */
[----:B------:R-:W-:-:S04]  /*0520*/  IMAD.HI R18, R18, 0x29f14f95, RZ ;  /* 0x29f14f9512127827 */ /* 0x000fc800078e02ff */
[----:B----4-:R-:W-:Y:S02]  /*0530*/  IMAD.SHL.U32 R20, R14, 0x20, RZ ;  /* 0x000000200e147824 */ /* 0x010fe400078e00ff */
[----:B------:R-:W-:-:S04]  /*0540*/  IMAD.HI R19, R19, 0x29f14f95, RZ ;  /* 0x29f14f9513137827 */ /* 0x000fc800078e02ff */
[----:B-----5:R-:W-:Y:S02]  /*0550*/  IMAD.SHL.U32 R21, R10, 0x20, RZ ;  /* 0x000000200a157824 */ /* 0x020fe400078e00ff */
[----:B------:R-:W-:Y:S01]  /*0560*/  IMAD.HI R20, R20, 0x29f14f95, RZ ;  /* 0x29f14f9514147827 */ /* 0x000fe200078e02ff */
[----:B------:R-:W-:-:S03]  /*0570*/  SHF.R.U32.HI R13, RZ, 0x1f, R18 ;  /* 0x0000001fff0d7819 */ /* 0x000fc60000011612 */
[----:B------:R-:W-:Y:S01]  /*0580*/  IMAD.HI R21, R21, 0x29f14f95, RZ ;  /* 0x29f14f9515157827 */ /* 0x000fe200078e02ff */
[----:B------:R-:W-:Y:S02]  /*0590*/  SHF.R.U32.HI R12, RZ, 0x1f, R19 ;  /* 0x0000001fff0c7819 */ /* 0x000fe40000011613 */
[----:B------:R-:W-:Y:S02]  /*05a0*/  SHF.R.U32.HI R11, RZ, 0x1f, R20 ;  /* 0x0000001fff0b7819 */ /* 0x000fe40000011614 */
[----:B------:R-:W-:Y:S02]  /*05b0*/  SHF.R.U32.HI R10, RZ, 0x1f, R21 ;  /* 0x0000001fff0a7819 */ /* 0x000fe40000011615 */
[----:B------:R-:W-:Y:S02]  /*05c0*/  LEA.HI.SX32 R13, R18, R13, 0x12 ;  /* 0x0000000d120d7211 */ /* 0x000fe400078f92ff */
[----:B------:R-:W-:Y:S02]  /*05d0*/  LEA.HI.SX32 R19, R19, R12, 0x12 ;  /* 0x0000000c13137211 */ /* 0x000fe400078f92ff */
[----:B------:R-:W-:Y:S01]  /*05e0*/  LEA.HI.SX32 R11, R20, R11, 0x12 ;  /* 0x0000000b140b7211 */ /* 0x000fe200078f92ff */
[--C-:B------:R-:W-:Y:S01]  /*05f0*/  IMAD R13, R13, 0x4, R6.reuse ;  /* 0x000000040d0d7824 */ /* 0x100fe200078e0206 */
[----:B------:R-:W-:Y:S01]  /*0600*/  LEA.HI.SX32 R21, R21, R10, 0x12 ;  /* 0x0000000a15157211 */ /* 0x000fe200078f92ff */
[----:B------:R-:W-:-:S02]  /*0610*/  IMAD R19, R19, 0x4, R6 ;  /* 0x0000000413137824 */ /* 0x000fc400078e0206 */
[----:B------:R-:W-:Y:S01]  /*0620*/  IMAD R11, R11, 0x4, R6 ;  /* 0x000000040b0b7824 */ /* 0x000fe200078e0206 */
[----:B------:R-:W-:Y:S01]  /*0630*/  LEA R21, R21, R6, 0x2 ;  /* 0x0000000615157211 */ /* 0x000fe200078e10ff */
[----:B------:R2:W-:Y:S04]  /*0640*/  ATOMS.POPC.INC.32 RZ, [R13+URZ] ;  /* 0x000000000dff7f8c */ /* 0x0005e8000d8000ff */
[----:B------:R2:W-:Y:S04]  /*0650*/  ATOMS.POPC.INC.32 RZ, [R19+URZ] ;  /* 0x0000000013ff7f8c */ /* 0x0005e8000d8000ff */
[----:B------:R2:W-:Y:S04]  /*0660*/  ATOMS.POPC.INC.32 RZ, [R11+URZ] ;  /* 0x000000000bff7f8c */ /* 0x0005e8000d8000ff */
[----:B------:R2:W-:Y:S01]  /*0670*/  ATOMS.POPC.INC.32 RZ, [R21+URZ] ;  /* 0x0000000015ff7f8c */ /* 0x0005e2000d8000ff */
[----:B------:R-:W-:Y:S05]  /*0680*/  @!P0 BRA `(.L_x_5) ;  /* 0xfffffffc00748947 */ /* 0x000fea000383ffff */
.L_x_1:
[----:B------:R-:W-:Y:S05]  /*0690*/  BSYNC.RECONVERGENT B0 ;  /* 0x0000000000007941 */ /* 0x000fea0003800200 */
.L_x_0:
[----:B------:R-:W-:Y:S01]  /*06a0*/  BAR.SYNC.DEFER_BLOCKING 0x0 ;  /* 0x0000000000007b1d */ /* 0x000fe20000010000 */
[----:B------:R-:W-:-:S13]  /*06b0*/  ISETP.GT.U32.AND P0, PT, R0, 0x1f, PT ;  /* 0x0000001f0000780c */ /* 0x000fda0003f04070 */
[----:B------:R-:W-:Y:S05]  /*06c0*/  @P0 EXIT ;  /* 0x000000000000094d */ /* 0x000fea0003800000 */
[----:B------:R-:W3:Y:S01]  /*06d0*/  I2F.U32.RP R10, R3 ;  /* 0x00000003000a7306 */ /* 0x000ee20000209000 */
[----:B------:R-:W-:Y:S01]  /*06e0*/  IMAD.IADD R6, R0, 0x1, R3 ;  /* 0x0000000100067824 */ /* 0x000fe200078e0203 */
[----:B------:R-:W-:Y:S01]  /*06f0*/  ISETP.NE.U32.AND P2, PT, R3, RZ, PT ;  /* 0x000000ff0300720c */ /* 0x000fe20003f45070 */
[----:B------:R-:W-:Y:S03]  /*0700*/  BSSY.RECONVERGENT B0, `(.L_x_6) ;  /* 0x000003f000007945 */ /* 0x000fe60003800200 */
[C---:B------:R-:W-:Y:S02]  /*0710*/  ISETP.GE.U32.AND P0, PT, R6.reuse, 0x20, PT ;  /* 0x000000200600780c */ /* 0x040fe40003f06070 */
[----:B------:R-:W-:Y:S01]  /*0720*/  VIMNMX.U32 R9, PT, PT, R6, 0x20, !PT ;  /* 0x0000002006097848 */ /* 0x000fe20007fe0000 */
[----:B---3--:R-:W3:Y:S02]  /*0730*/  MUFU.RCP R10, R10 ;  /* 0x0000000a000a7308 */ /* 0x008ee40000001000 */
[----:B---3--:R-:W-:-:S06]  /*0740*/  VIADD R4, R10, 0xffffffe ;  /* 0x0ffffffe0a047836 */ /* 0x008fcc0000000000 */
[----:B0-----:R0:W3:Y:S02]  /*0750*/  F2I.FTZ.U32.TRUNC.NTZ R5, R4 ;  /* 0x0000000400057305 */ /* 0x0010e4000021f000 */
[----:B0-----:R-:W-:Y:S02]  /*0760*/  IMAD.MOV.U32 R4, RZ, RZ, RZ ;  /* 0x000000ffff047224 */ /* 0x001fe400078e00ff */
[----:B---3--:R-:W-:-:S04]  /*0770*/  IMAD.MOV R8, RZ, RZ, -R5 ;  /* 0x000000ffff087224 */ /* 0x008fc800078e0a05 */
[----:B--2---:R-:W-:Y:S01]  /*0780*/  IMAD R11, R8, R3, RZ ;  /* 0x00000003080b7224 */ /* 0x004fe200078e02ff */
[----:B------:R-:W-:-:S03]  /*0790*/  SEL R8, RZ, 0x1, P0 ;  /* 0x00000001ff087807 */ /* 0x000fc60000000000 */
[----:B------:R-:W-:Y:S01]  /*07a0*/  IMAD.HI.U32 R5, R5, R11, R4 ;  /* 0x0000000b05057227 */ /* 0x000fe200078e0004 */
[----:B------:R-:W-:-:S05]  /*07b0*/  IADD3 R6, PT, PT, R9, -R6, -R8 ;  /* 0x8000000609067210 */ /* 0x000fca0007ffe808 */
[----:B------:R-:W-:-:S04]  /*07c0*/  IMAD.HI.U32 R5, R5, R6, RZ ;  /* 0x0000000605057227 */ /* 0x000fc800078e00ff */
[----:B------:R-:W-:-:S04]  /*07d0*/  IMAD.MOV R4, RZ, RZ, -R5 ;  /* 0x000000ffff047224 */ /* 0x000fc800078e0a05 */
[----:B------:R-:W-:-:S05]  /*07e0*/  IMAD R6, R3, R4, R6 ;  /* 0x0000000403067224 */ /* 0x000fca00078e0206 */
        /* <DEDUP_REMOVED lines=10> */
[----:B------:R-:W-:Y:S05]  /*0890*/  @!P0 BRA `(.L_x_7) ;  /* 0x0000000000948947 */ /* 0x000fea0003800000 */
[----:B------:R-:W0:Y:S01]  /*08a0*/  LDC.64 R4, c[0x0][0x388] ;  /* 0x0000e200ff047b82 */ /* 0x000e220000000a00 */
[----:B------:R-:W-:Y:S01]  /*08b0*/  VIADD R6, R6, 0x1 ;  /* 0x0000000106067836 */ /* 0x000fe20000000000 */
[----:B------:R-:W-:-:S04]  /*08c0*/  IADD3 R2, PT, PT, R2, 0x400, R7 ;  /* 0x0000040002027810 */ /* 0x000fc80007ffe007 */
[----:B------:R-:W-:Y:S01]  /*08d0*/  LOP3.LUT R6, R6, 0x3, RZ, 0xc0, !PT ;  /* 0x0000000306067812 */ /* 0x000fe200078ec0ff */
[----:B0-----:R-:W-:-:S04]  /*08e0*/  IMAD.WIDE.U32 R4, R0, 0x4, R4 ;  /* 0x0000000400047825 */ /* 0x001fc800078e0004 */
[----:B------:R-:W-:Y:S02]  /*08f0*/  IMAD R0, R6, R3, R0 ;  /* 0x0000000306007224 */ /* 0x000fe400078e0200 */
[----:B------:R-:W-:-:S07]  /*0900*/  IMAD.MOV R6, RZ, RZ, -R6 ;  /* 0x000000ffff067224 */ /* 0x000fce00078e0a06 */
.L_x_8:
[----:B------:R-:W-:Y:S04]  /*0910*/  LDS R9, [R2+-0x400] ;  /* 0xfffc000002097984 */ /* 0x000fe80000000800 */
[----:B------:R-:W-:Y:S04]  /*0920*/  LDS R10, [R2+-0x380] ;  /* 0xfffc8000020a7984 */ /* 0x000fe80000000800 */
[----:B------:R-:W0:Y:S04]  /*0930*/  LDS R11, [R2+-0x300] ;  /* 0xfffd0000020b7984 */ /* 0x000e280000000800 */
[----:B------:R-:W-:Y:S04]  /*0940*/  LDS R12, [R2+-0x280] ;  /* 0xfffd8000020c7984 */ /* 0x000fe80000000800 */
[----:B------:R-:W2:Y:S04]  /*0950*/  LDS R13, [R2+-0x200] ;  /* 0xfffe0000020d7984 */ /* 0x000ea80000000800 */
[----:B------:R-:W-:Y:S04]  /*0960*/  LDS R14, [R2+-0x180] ;  /* 0xfffe8000020e7984 */ /* 0x000fe80000000800 */
[----:B-1----:R-:W1:Y:S04]  /*0970*/  LDS R15, [R2+-0x100] ;  /* 0xffff0000020f7984 */ /* 0x002e680000000800 */
[----:B------:R-:W-:Y:S04]  /*0980*/  LDS R16, [R2+-0x80] ;  /* 0xffff800002107984 */ /* 0x000fe80000000800 */
[----:B------:R-:W3:Y:S04]  /*0990*/  LDS R17, [R2] ;  /* 0x0000000002117984 */ /* 0x000ee80000000800 */
[----:B------:R-:W-:Y:S04]  /*09a0*/  LDS R18, [R2+0x80] ;  /* 0x0000800002127984 */ /* 0x000fe80000000800 */
[----:B------:R-:W4:Y:S04]  /*09b0*/  LDS R19, [R2+0x100] ;  /* 0x0001000002137984 */ /* 0x000f280000000800 */
[----:B------:R-:W-:Y:S04]  /*09c0*/  LDS R20, [R2+0x180] ;  /* 0x0001800002147984 */ /* 0x000fe80000000800 */
[----:B------:R-:W5:Y:S01]  /*09d0*/  LDS R21, [R2+0x200] ;  /* 0x0002000002157984 */ /* 0x000f620000000800 */
[----:B0-----:R-:W-:-:S03]  /*09e0*/  IADD3 R9, PT, PT, R11, R10, R9 ;  /* 0x0000000a0b097210 */ /* 0x001fc60007ffe009 */
[----:B------:R-:W-:Y:S04]  /*09f0*/  LDS R22, [R2+0x280] ;  /* 0x0002800002167984 */ /* 0x000fe80000000800 */
[----:B------:R-:W0:Y:S01]  /*0a00*/  LDS R23, [R2+0x300] ;  /* 0x0003000002177984 */ /* 0x000e220000000800 */
[----:B--2---:R-:W-:-:S03]  /*0a10*/  IADD3 R9, PT, PT, R13, R12, R9 ;  /* 0x0000000c0d097210 */ /* 0x004fc60007ffe009 */
[----:B------:R-:W2:Y:S01]  /*0a20*/  LDS R8, [R2+0x380] ;  /* 0x0003800002087984 */ /* 0x000ea20000000800 */
[----:B-1----:R-:W-:Y:S02]  /*0a30*/  IADD3 R9, PT, PT, R15, R14, R9 ;  /* 0x0000000e0f097210 */ /* 0x002fe40007ffe009 */
[----:B------:R-:W-:Y:S02]  /*0a40*/  IADD3 R6, PT, PT, R6, 0x1, RZ ;  /* 0x0000000106067810 */ /* 0x000fe40007ffe0ff */
[----:B---3--:R-:W-:Y:S02]  /*0a50*/  IADD3 R9, PT, PT, R17, R16, R9 ;  /* 0x0000001011097210 */ /* 0x008fe40007ffe009 */
[----:B------:R-:W-:Y:S02]  /*0a60*/  ISETP.NE.AND P0, PT, R6, RZ, PT ;  /* 0x000000ff0600720c */ /* 0x000fe40003f05270 */
[----:B----4-:R-:W-:-:S04]  /*0a70*/  IADD3 R9, PT, PT, R19, R18, R9 ;  /* 0x0000001213097210 */ /* 0x010fc80007ffe009 */
[----:B-----5:R-:W-:-:S04]  /*0a80*/  IADD3 R9, PT, PT, R21, R20, R9 ;  /* 0x0000001415097210 */ /* 0x020fc80007ffe009 */
[----:B0-----:R-:W-:-:S05]  /*0a90*/  IADD3 R9, PT, PT, R23, R22, R9 ;  /* 0x0000001617097210 */ /* 0x001fca0007ffe009 */
[----:B--2---:R-:W-:Y:S02]  /*0aa0*/  IMAD.IADD R9, R9, 0x1, R8 ;  /* 0x0000000109097824 */ /* 0x004fe400078e0208 */
[----:B------:R-:W-:-:S03]  /*0ab0*/  IMAD R2, R3, 0x4, R2 ;  /* 0x0000000403027824 */ /* 0x000fc600078e0202 */
[----:B------:R0:W-:Y:S02]  /*0ac0*/  REDG.E.ADD.STRONG.GPU desc[UR4][R4.64], R9 ;  /* 0x000000090400798e */ /* 0x0001e4000c12e104 */
[----:B0-----:R-:W-:Y:S01]  /*0ad0*/  IMAD.WIDE.U32 R4, R3, 0x4, R4 ;  /* 0x0000000403047825 */ /* 0x001fe200078e0004 */
[----:B------:R-:W-:Y:S06]  /*0ae0*/  @P0 BRA `(.L_x_8) ;  /* 0xfffffffc00880947 */ /* 0x000fec000383ffff */
.L_x_7:
[----:B------:R-:W-:Y:S05]  /*0af0*/  BSYNC.RECONVERGENT B0 ;  /* 0x0000000000007941 */ /* 0x000fea0003800200 */
.L_x_6:
[----:B------:R-:W-:Y:S05]  /*0b00*/  @!P1 EXIT ;  /* 0x000000000000994d */ /* 0x000fea0003800000 */
[----:B------:R-:W0:Y:S01]  /*0b10*/  LDC.64 R4, c[0x0][0x388] ;  /* 0x0000e200ff047b82 */ /* 0x000e220000000a00 */
[----:B------:R-:W-:Y:S02]  /*0b20*/  IMAD R2, R0, 0x4, R7 ;  /* 0x0000000400027824 */ /* 0x000fe400078e0207 */
[----:B0-----:R-:W-:-:S04]  /*0b30*/  IMAD.WIDE.U32 R8, R3, 0x4, R4 ;  /* 0x0000000403087825 */ /* 0x001fc800078e0004 */
[----:B------:R-:W-:-:S04]  /*0b40*/  IMAD.WIDE.U32 R10, R3, 0x8, R4 ;  /* 0x00000008030a7825 */ /* 0x000fc800078e0004 */
[----:B------:R-:W-:-:S07]  /*0b50*/  IMAD.WIDE.U32 R6, R3, 0xc, R4 ;  /* 0x0000000c03067825 */ /* 0x000fce00078e0004 */
.L_x_9:
[----:B0-----:R-:W-:Y:S01]  /*0b60*/  LDS R12, [R2] ;  /* 0x00000000020c7984 */ /* 0x001fe20000000800 */
[----:B------:R-:W-:-:S03]  /*0b70*/  IMAD R16, R3, 0x4, R2 ;  /* 0x0000000403107824 */ /* 0x000fc600078e0202 */
[----:B------:R-:W-:Y:S04]  /*0b80*/  LDS R13, [R2+0x80] ;  /* 0x00008000020d7984 */ /* 0x000fe80000000800 */
[----:B------:R-:W0:Y:S04]  /*0b90*/  LDS R14, [R2+0x100] ;  /* 0x00010000020e7984 */ /* 0x000e280000000800 */
[----:B------:R-:W-:Y:S04]  /*0ba0*/  LDS R18, [R2+0x180] ;  /* 0x0001800002127984 */ /* 0x000fe80000000800 */
[----:B-1----:R-:W1:Y:S04]  /*0bb0*/  LDS R15, [R2+0x200] ;  /* 0x00020000020f7984 */ /* 0x002e680000000800 */
[----:B------:R-:W-:Y:S04]  /*0bc0*/  LDS R17, [R16] ;  /* 0x0000000010117984 */ /* 0x000fe80000000800 */
[----:B------:R-:W-:Y:S04]  /*0bd0*/  LDS R20, [R16+0x80] ;  /* 0x0000800010147984 */ /* 0x000fe80000000800 */
[----:B------:R-:W2:Y:S01]  /*0be0*/  LDS R19, [R16+0x100] ;  /* 0x0001000010137984 */ /* 0x000ea20000000800 */
[----:B0-----:R-:W-:Y:S01]  /*0bf0*/  IADD3 R13, PT, PT, R14, R13, R12 ;  /* 0x0000000d0e0d7210 */ /* 0x001fe20007ffe00c */
[----:B------:R-:W-:-:S04]  /*0c00*/  IMAD R14, R3, 0x4, R16 ;  /* 0x00000004030e7824 */ /* 0x000fc800078e0210 */
[----:B------:R-:W-:Y:S01]  /*0c10*/  IMAD R12, R3, 0x4, R14 ;  /* 0x00000004030c7824 */ /* 0x000fe200078e020e */
[----:B------:R-:W-:Y:S01]  /*0c20*/  LDS R21, [R14] ;  /* 0x000000000e157984 */ /* 0x000fe20000000800 */
[----:B-1----:R-:W-:-:S03]  /*0c30*/  IADD3 R13, PT, PT, R15, R18, R13 ;  /* 0x000000120f0d7210 */ /* 0x002fc60007ffe00d */
[----:B------:R-:W-:Y:S04]  /*0c40*/  LDS R22, [R14+0x80] ;  /* 0x000080000e167984 */ /* 0x000fe80000000800 */
[----:B------:R-:W0:Y:S04]  /*0c50*/  LDS R23, [R14+0x100] ;  /* 0x000100000e177984 */ /* 0x000e280000000800 */
[----:B------:R-:W-:Y:S01]  /*0c60*/  LDS R24, [R12] ;  /* 0x000000000c187984 */ /* 0x000fe20000000800 */
[----:B--2---:R-:W-:-:S03]  /*0c70*/  IADD3 R15, PT, PT, R19, R20, R17 ;  /* 0x00000014130f7210 */ /* 0x004fc60007ffe011 */
[----:B------:R-:W-:Y:S04]  /*0c80*/  LDS R25, [R12+0x80] ;  /* 0x000080000c197984 */ /* 0x000fe80000000800 */
[----:B------:R-:W1:Y:S04]  /*0c90*/  LDS R26, [R12+0x100] ;  /* 0x000100000c1a7984 */ /* 0x000e680000000800 */
[----:B------:R-:W-:Y:S04]  /*0ca0*/  LDS R20, [R16+0x180] ;  /* 0x0001800010147984 */ /* 0x000fe80000000800 */
[----:B------:R-:W-:Y:S04]  /*0cb0*/  LDS R18, [R2+0x280] ;  /* 0x0002800002127984 */ /* 0x000fe80000000800 */
[----:B------:R-:W2:Y:S04]  /*0cc0*/  LDS R19, [R2+0x300] ;  /* 0x0003000002137984 */ /* 0x000ea80000000800 */
[----:B------:R-:W-:Y:S04]  /*0cd0*/  LDS R27, [R14+0x680] ;  /* 0x000680000e1b7984 */ /* 0x000fe80000000800 */
[----:B------:R-:W-:Y:S01]  /*0ce0*/  LDS R28, [R14+0x700] ;  /* 0x000700000e1c7984 */ /* 0x000fe20000000800 */
[----:B0-----:R-:W-:-:S03]  /*0cf0*/  IADD3 R17, PT, PT, R23, R22, R21 ;  /* 0x0000001617117210 */ /* 0x001fc60007ffe015 */
[----:B------:R-:W0:Y:S04]  /*0d00*/  LDS R21, [R16+0x200] ;  /* 0x0002000010157984 */ /* 0x000e280000000800 */
[----:B------:R-:W-:Y:S04]  /*0d10*/  LDS R22, [R14+0x180] ;  /* 0x000180000e167984 */ /* 0x000fe80000000800 */
[----:B------:R-:W3:Y:S01]  /*0d20*/  LDS R23, [R14+0x200] ;  /* 0x000200000e177984 */ /* 0x000ee20000000800 */
[----:B-1----:R-:W-:-:S03]  /*0d30*/  IADD3 R24, PT, PT, R26, R25, R24 ;  /* 0x000000191a187210 */ /* 0x002fc60007ffe018 */
[----:B------:R-:W-:Y:S04]  /*0d40*/  LDS R25, [R12+0x180] ;  /* 0x000180000c197984 */ /* 0x000fe80000000800 */
[----:B------:R-:W1:Y:S01]  /*0d50*/  LDS R26, [R12+0x200] ;  /* 0x000200000c1a7984 */ /* 0x000e620000000800 */
[----:B--2---:R-:W-:-:S03]  /*0d60*/  IADD3 R13, PT, PT, R19, R18, R13 ;  /* 0x00000012130d7210 */ /* 0x004fc60007ffe00d */
[----:B------:R-:W-:Y:S04]  /*0d70*/  LDS R18, [R2+0x380] ;  /* 0x0003800002127984 */ /* 0x000fe80000000800 */
[----:B------:R-:W2:Y:S01]  /*0d80*/  LDS R19, [R2+0x400] ;  /* 0x0004000002137984 */ /* 0x000ea20000000800 */
[----:B0-----:R-:W-:-:S03]  /*0d90*/  IADD3 R15, PT, PT, R21, R20, R15 ;  /* 0x00000014150f7210 */ /* 0x001fc60007ffe00f */
[----:B------:R-:W-:Y:S04]  /*0da0*/  LDS R20, [R16+0x280] ;  /* 0x0002800010147984 */ /* 0x000fe80000000800 */
[----:B------:R-:W0:Y:S01]  /*0db0*/  LDS R21, [R16+0x300] ;  /* 0x0003000010157984 */ /* 0x000e220000000800 */
[----:B---3--:R-:W-:-:S03]  /*0dc0*/  IADD3 R17, PT, PT, R23, R22, R17 ;  /* 0x0000001617117210 */ /* 0x008fc60007ffe011 */
        /* <DEDUP_REMOVED lines=37> */
[----:B------:R-:W-:Y:S01]  /*1020*/  LDS R22, [R14+0x600] ;  /* 0x000600000e167984 */ /* 0x000fe20000000800 */
[----:B-1----:R-:W-:-:S03]  /*1030*/  IADD3 R25, PT, PT, R26, R25, R24 ;  /* 0x000000191a197210 */ /* 0x002fc60007ffe018 */
[----:B------:R-:W1:Y:S04]  /*1040*/  LDS R26, [R12+0x580] ;  /* 0x000580000c1a7984 */ /* 0x000e680000000800 */
[----:B------:R-:W3:Y:S01]  /*1050*/  LDS R24, [R14+0x580] ;  /* 0x000580000e187984 */ /* 0x000ee20000000800 */
[----:B--2---:R-:W-:-:S03]  /*1060*/  IADD3 R13, PT, PT, R19, R18, R13 ;  /* 0x00000012130d7210 */ /* 0x004fc60007ffe00d */
[----:B------:R-:W-:Y:S04]  /*1070*/  LDS R19, [R12+0x700] ;  /* 0x000700000c137984 */ /* 0x000fe80000000800 */
[----:B------:R-:W2:Y:S01]  /*1080*/  LDS R18, [R14+0x780] ;  /* 0x000780000e127984 */ /* 0x000ea20000000800 */
[----:B0-----:R-:W-:-:S03]  /*1090*/  IADD3 R15, PT, PT, R21, R20, R15 ;  /* 0x00000014150f7210 */ /* 0x001fc60007ffe00f */
[----:B------:R0:W-:Y:S01]  /*10a0*/  LDS R20, [R2+0x780] ;  /* 0x0007800002147984 */ /* 0x0001e20000000800 */
[----:B-1----:R-:W-:-:S03]  /*10b0*/  IADD3 R21, PT, PT, R23, R26, R25 ;  /* 0x0000001a17157210 */ /* 0x002fc60007ffe019 */
[----:B------:R-:W-:Y:S01]  /*10c0*/  LDS R26, [R16+0x680] ;  /* 0x00068000101a7984 */ /* 0x000fe20000000800 */
[----:B---3--:R-:W-:-:S03]  /*10d0*/  IADD3 R24, PT, PT, R22, R24, R17 ;  /* 0x0000001816187210 */ /* 0x008fc60007ffe011 */
[----:B------:R-:W1:Y:S01]  /*10e0*/  LDS R25, [R16+0x700] ;  /* 0x0007000010197984 */ /* 0x000e620000000800 */
[----:B------:R-:W-:-:S03]  /*10f0*/  IADD3 R27, PT, PT, R28, R27, R24 ;  /* 0x0000001b1c1b7210 */ /* 0x000fc60007ffe018 */
[----:B------:R-:W3:Y:S04]  /*1100*/  LDS R22, [R12+0x680] ;  /* 0x000680000c167984 */ /* 0x000ee80000000800 */
[----:B------:R-:W4:Y:S01]  /*1110*/  LDS R17, [R16+0x780] ;  /* 0x0007800010117984 */ /* 0x000f220000000800 */
[----:B--2---:R-:W-:-:S03]  /*1120*/  IMAD.IADD R27, R27, 0x1, R18 ;  /* 0x000000011b1b7824 */ /* 0x004fc600078e0212 */
[----:B------:R2:W5:Y:S01]  /*1130*/  LDS R23, [R12+0x780] ;  /* 0x000780000c177984 */ /* 0x0005620000000800 */
[----:B0-----:R-:W-:Y:S01]  /*1140*/  IMAD R2, R3, 0x10, R2 ;  /* 0x0000001003027824 */ /* 0x001fe200078e0202 */
[----:B-1----:R-:W-:Y:S01]  /*1150*/  IADD3 R26, PT, PT, R25, R26, R15 ;  /* 0x0000001a191a7210 */ /* 0x002fe20007ffe00f */
[----:B------:R-:W-:Y:S01]  /*1160*/  IMAD.WIDE R14, R0, 0x4, R10 ;  /* 0x00000004000e7825 */ /* 0x000fe200078e020a */
[----:B---3--:R-:W-:-:S03]  /*1170*/  IADD3 R22, PT, PT, R19, R22, R21 ;  /* 0x0000001613167210 */ /* 0x008fc60007ffe015 */
[----:B------:R-:W-:Y:S02]  /*1180*/  IMAD.IADD R21, R13, 0x1, R20 ;  /* 0x000000010d157824 */ /* 0x000fe400078e0214 */
[----:B------:R-:W-:-:S04]  /*1190*/  IMAD.WIDE R18, R0, 0x4, R4 ;  /* 0x0000000400127825 */ /* 0x000fc800078e0204 */
[----:B----4-:R-:W-:Y:S01]  /*11a0*/  IMAD.IADD R25, R26, 0x1, R17 ;  /* 0x000000011a197824 */ /* 0x010fe200078e0211 */
[----:B------:R0:W-:Y:S01]  /*11b0*/  REDG.E.ADD.STRONG.GPU desc[UR4][R18.64], R21 ;  /* 0x000000151200798e */ /* 0x0001e2000c12e104 */
[----:B------:R-:W-:-:S04]  /*11c0*/  IMAD.WIDE R16, R0, 0x4, R8 ;  /* 0x0000000400107825 */ /* 0x000fc800078e0208 */
[----:B--2---:R-:W-:Y:S01]  /*11d0*/  IMAD.WIDE R12, R0, 0x4, R6 ;  /* 0x00000004000c7825 */ /* 0x004fe200078e0206 */
[----:B------:R0:W-:Y:S03]  /*11e0*/  REDG.E.ADD.STRONG.GPU desc[UR4][R16.64], R25 ;  /* 0x000000191000798e */ /* 0x0001e6000c12e104 */
[----:B------:R-:W-:Y:S01]  /*11f0*/  IMAD R0, R3, 0x4, R0 ;  /* 0x0000000403007824 */ /* 0x000fe200078e0200 */
[----:B------:R0:W-:Y:S01]  /*1200*/  REDG.E.ADD.STRONG.GPU desc[UR4][R14.64], R27 ;  /* 0x0000001b0e00798e */ /* 0x0001e2000c12e104 */
[----:B-----5:R-:W-:-:S03]  /*1210*/  IMAD.IADD R23, R22, 0x1, R23 ;  /* 0x0000000116177824 */ /* 0x020fc600078e0217 */
[----:B------:R-:W-:Y:S02]  /*1220*/  ISETP.GE.U32.AND P0, PT, R0, 0x20, PT ;  /* 0x000000200000780c */ /* 0x000fe40003f06070 */
[----:B------:R0:W-:Y:S11]  /*1230*/  REDG.E.ADD.STRONG.GPU desc[UR4][R12.64], R23 ;  /* 0x000000170c00798e */ /* 0x0001f6000c12e104 */
[----:B------:R-:W-:Y:S05]  /*1240*/  @!P0 BRA `(.L_x_9) ;  /* 0xfffffff800448947 */ /* 0x000fea000383ffff */
[----:B------:R-:W-:Y:S05]  /*1250*/  EXIT ;  /* 0x000000000000794d */ /* 0x000fea0003800000 */
.L_x_10:
[----:B------:R-:W-:-:S00]  /*1260*/  BRA `(.L_x_10) ;  /* 0xfffffffc00fc7947 */ /* 0x000fc0000383ffff */
[----:B------:R-:W-:-:S00]  /*1270*/  NOP ;  /* 0x0000000000007918 */ /* 0x000fc00000000000 */
        /* <DEDUP_REMOVED lines=8> */
.L_x_11:


//--------------------- .nv.shared._Z10histKernelPiS_i --------------------------
	.section	.nv.shared._Z10histKernelPiS_i,"aw",@nobits
	.sectionflags	@""
	.align	4
.nv.shared._Z10histKernelPiS_i:
	.zero		3072


//--------------------- .nv.shared.reserved.0     --------------------------
	.section	.nv.shared.reserved.0,"aw",@nobits
	.weak		__nv_reservedSMEM_offset_0_alias
	.size		__nv_reservedSMEM_offset_0_alias, 0, 64
	.other		__nv_reservedSMEM_offset_0_alias,@"STO_CUDA_RESERVED_SHARED STV_DEFAULT"
__nv_reservedSMEM_offset_0_alias:
	.zero		0
	.zero		64


//--------------------- .nv.constant0._Z10histKernelPiS_i --------------------------
	.section	.nv.constant0._Z10histKernelPiS_i,"a",@progbits
	.sectionflags	@""
	.align	4
.nv.constant0._Z10histKernelPiS_i:
	.zero		916


//--------------------- SYMBOLS --------------------------

	.type		.nv.reservedSmem.offset0,@object
	.size		.nv.reservedSmem.offset0,0x4
	.type		.nv.reservedSmem.cap,@object
	.size		.nv.reservedSmem.cap,0x4
